	.headerflags	@"EF_CUDA_TEXMODE_UNIFIED EF_CUDA_64BIT_ADDRESS EF_CUDA_ACCELERATORS EF_CUDA_SM90 EF_CUDA_VIRTUAL_SM(EF_CUDA_SM90)"
	.elftype	@"ET_EXEC"


//--------------------- .nv.info                  --------------------------
	.section	.nv.info,"",@"SHT_CUDA_INFO"
	.align	4


	//----- nvinfo : EIATTR_REGCOUNT
	.align		4
        /*0000*/ 	.byte	0x04, 0x2f
        /*0002*/ 	.short	(.L_3 - .L_2)
	.align		4
.L_2:
        /*0004*/ 	.word	index@(triton_poi_fused__native_batch_norm_legit_no_training_relu_24)
        /*0008*/ 	.word	0x00000012


	//----- nvinfo : EIATTR_MIN_STACK_SIZE
	.align		4
.L_3:
        /*000c*/ 	.byte	0x04, 0x12
        /*000e*/ 	.short	(.L_5 - .L_4)
	.align		4
.L_4:
        /*0010*/ 	.word	index@(triton_poi_fused__native_batch_norm_legit_no_training_relu_24)
        /*0014*/ 	.word	0x00000000


	//----- nvinfo : EIATTR_FRAME_SIZE
	.align		4
.L_5:
        /*0018*/ 	.byte	0x04, 0x11
        /*001a*/ 	.short	(.L_7 - .L_6)
	.align		4
.L_6:
        /*001c*/ 	.word	index@(triton_poi_fused__native_batch_norm_legit_no_training_relu_24)
        /*0020*/ 	.word	0x00000000


	//----- nvinfo : EIATTR_MIN_STACK_SIZE
	.align		4
.L_7:
        /*0024*/ 	.byte	0x04, 0x12
        /*0026*/ 	.short	(.L_9 - .L_8)
	.align		4
.L_8:
        /*0028*/ 	.word	index@(triton_poi_fused__native_batch_norm_legit_no_training_relu_24)
        /*002c*/ 	.word	0x00000000
.L_9:


//--------------------- .nv.info.triton_poi_fused__native_batch_norm_legit_no_training_relu_24 --------------------------
	.section	.nv.info.triton_poi_fused__native_batch_norm_legit_no_training_relu_24,"",@"SHT_CUDA_INFO"
	.sectionflags	@""
	.align	4


	//----- nvinfo : EIATTR_CUDA_API_VERSION
	.align		4
        /*0000*/ 	.byte	0x04, 0x37
        /*0002*/ 	.short	(.L_11 - .L_10)
.L_10:
        /*0004*/ 	.word	0x0000007c


	//----- nvinfo : EIATTR_KPARAM_INFO
	.align		4
.L_11:
        /*0008*/ 	.byte	0x04, 0x17
        /*000a*/ 	.short	(.L_13 - .L_12)
.L_12:
        /*000c*/ 	.word	0x00000000
        /*0010*/ 	.short	0x0006
        /*0012*/ 	.short	0x0030
        /*0014*/ 	.byte	0x00, 0xf0, 0x11, 0x00


	//----- nvinfo : EIATTR_KPARAM_INFO
	.align		4
.L_13:
        /*0018*/ 	.byte	0x04, 0x17
        /*001a*/ 	.short	(.L_15 - .L_14)
.L_14:
        /*001c*/ 	.word	0x00000000
        /*0020*/ 	.short	0x0005
        /*0022*/ 	.short	0x0028
        /*0024*/ 	.byte	0x00, 0xf4, 0x21, 0x00


	//----- nvinfo : EIATTR_KPARAM_INFO
	.align		4
.L_15:
        /*0028*/ 	.byte	0x04, 0x17
        /*002a*/ 	.short	(.L_17 - .L_16)
.L_16:
        /*002c*/ 	.word	0x00000000
        /*0030*/ 	.short	0x0004
        /*0032*/ 	.short	0x0020
        /*0034*/ 	.byte	0x00, 0xf4, 0x21, 0x00


	//----- nvinfo : EIATTR_KPARAM_INFO
	.align		4
.L_17:
        /*0038*/ 	.byte	0x04, 0x17
        /*003a*/ 	.short	(.L_19 - .L_18)
.L_18:
        /*003c*/ 	.word	0x00000000
        /*0040*/ 	.short	0x0003
        /*0042*/ 	.short	0x0018
        /*0044*/ 	.byte	0x00, 0xf4, 0x21, 0x00


	//----- nvinfo : EIATTR_KPARAM_INFO
	.align		4
.L_19:
        /*0048*/ 	.byte	0x04, 0x17
        /*004a*/ 	.short	(.L_21 - .L_20)
.L_20:
        /*004c*/ 	.word	0x00000000
        /*0050*/ 	.short	0x0002
        /*0052*/ 	.short	0x0010
        /*0054*/ 	.byte	0x00, 0xf4, 0x21, 0x00


	//----- nvinfo : EIATTR_KPARAM_INFO
	.align		4
.L_21:
        /*0058*/ 	.byte	0x04, 0x17
        /*005a*/ 	.short	(.L_23 - .L_22)
.L_22:
        /*005c*/ 	.word	0x00000000
        /*0060*/ 	.short	0x0001
        /*0062*/ 	.short	0x0008
        /*0064*/ 	.byte	0x00, 0xf4, 0x21, 0x00


	//----- nvinfo : EIATTR_KPARAM_INFO
	.align		4
.L_23:
        /*0068*/ 	.byte	0x04, 0x17
        /*006a*/ 	.short	(.L_25 - .L_24)
.L_24:
        /*006c*/ 	.word	0x00000000
        /*0070*/ 	.short	0x0000
        /*0072*/ 	.short	0x0000
        /*0074*/ 	.byte	0x00, 0xf4, 0x21, 0x00


	//----- nvinfo : EIATTR_SPARSE_MMA_MASK
	.align		4
.L_25:
        /*0078*/ 	.byte	0x03, 0x50
        /*007a*/ 	.short	0x0000


	//----- nvinfo : EIATTR_MAXREG_COUNT
	.align		4
        /*007c*/ 	.byte	0x03, 0x1b
        /*007e*/ 	.short	0x00ff


	//----- nvinfo : EIATTR_EXIT_INSTR_OFFSETS
	.align		4
        /*0080*/ 	.byte	0x04, 0x1c
        /*0082*/ 	.short	(.L_27 - .L_26)


	//   ....[0]....
.L_26:
        /*0084*/ 	.word	0x00000320


	//   ....[1]....
        /*0088*/ 	.word	0x00000340


	//----- nvinfo : EIATTR_REQNTID
	.align		4
.L_27:
        /*008c*/ 	.byte	0x04, 0x10
        /*008e*/ 	.short	(.L_29 - .L_28)
.L_28:
        /*0090*/ 	.word	0x00000080
        /*0094*/ 	.word	0x00000001
        /*0098*/ 	.word	0x00000001


	//----- nvinfo : EIATTR_CBANK_PARAM_SIZE
	.align		4
.L_29:
        /*009c*/ 	.byte	0x03, 0x19
        /*009e*/ 	.short	0x0034


	//----- nvinfo : EIATTR_PARAM_CBANK
	.align		4
        /*00a0*/ 	.byte	0x04, 0x0a
        /*00a2*/ 	.short	(.L_31 - .L_30)
	.align		4
.L_30:
        /*00a4*/ 	.word	index@(.nv.constant0.triton_poi_fused__native_batch_norm_legit_no_training_relu_24)
        /*00a8*/ 	.short	0x0210
        /*00aa*/ 	.short	0x0034


	//----- nvinfo : EIATTR_SW_WAR
	.align		4
.L_31:
        /*00ac*/ 	.byte	0x04, 0x36
        /*00ae*/ 	.short	(.L_33 - .L_32)
.L_32:
        /*00b0*/ 	.word	0x00000008
.L_33:


//--------------------- .nv.callgraph             --------------------------
	.section	.nv.callgraph,"",@"SHT_CUDA_CALLGRAPH"
	.align	4
	.sectionentsize	8
	.align		4
        /*0000*/ 	.word	0x00000000
	.align		4
        /*0004*/ 	.word	0xffffffff
	.align		4
        /*0008*/ 	.word	0x00000000
	.align		4
        /*000c*/ 	.word	0xfffffffe
	.align		4
        /*0010*/ 	.word	0x00000000
	.align		4
        /*0014*/ 	.word	0xfffffffd
	.align		4
        /*0018*/ 	.word	0x00000000
	.align		4
        /*001c*/ 	.word	0xfffffffc


//--------------------- .nv.constant4             --------------------------
	.section	.nv.constant4,"a",@progbits
	.align	8
	.align		8
.nv.constant4:
        /*0000*/ 	.dword	_$_str
	.align		8
        /*0008*/ 	.dword	_$_str_$_2


//--------------------- .text.triton_poi_fused__native_batch_norm_legit_no_training_relu_24 --------------------------
	.section	.text.triton_poi_fused__native_batch_norm_legit_no_training_relu_24,"ax",@progbits
	.align	128
        .global         triton_poi_fused__native_batch_norm_legit_no_training_relu_24
        .type           triton_poi_fused__native_batch_norm_legit_no_training_relu_24,@function
        .size           triton_poi_fused__native_batch_norm_legit_no_training_relu_24,(.L_x_1 - triton_poi_fused__native_batch_norm_legit_no_training_relu_24)
        .other          triton_poi_fused__native_batch_norm_legit_no_training_relu_24,@"STO_CUDA_ENTRY STV_DEFAULT"
triton_poi_fused__native_batch_norm_legit_no_training_relu_24:
.text.triton_poi_fused__native_batch_norm_legit_no_training_relu_24:
[----:B------:R-:W0:Y:S01]  /*0000*/  LDC R1, c[0x0][0x28] ;  /* 0x00000a00ff017b82 */ /* 0x000e220000000800 */
[----:B------:R-:W1:Y:S07]  /*0010*/  S2R R0, SR_TID.X ;  /* 0x0000000000007919 */ /* 0x000e6e0000002100 */
[----:B------:R-:W2:Y:S01]  /*0020*/  LDC.64 R8, c[0x0][0x220] ;  /* 0x00008800ff087b82 */ /* 0x000ea20000000a00 */
[----:B------:R-:W-:Y:S01]  /*0030*/  HFMA2.MMA R14, -RZ, RZ, 0, 0 ;  /* 0x00000000ff0e7435 */ /* 0x000fe200000001ff */
[----:B------:R-:W-:Y:S01]  /*0040*/  ULDC.64 UR4, c[0x0][0x208] ;  /* 0x0000820000047ab9 */ /* 0x000fe20000000a00 */
[----:B------:R-:W3:Y:S05]  /*0050*/  S2R R3, SR_CTAID.X ;  /* 0x0000000000037919 */ /* 0x000eea0000002500 */
[----:B------:R-:W4:Y:S08]  /*0060*/  LDC.64 R4, c[0x0][0x210] ;  /* 0x00008400ff047b82 */ /* 0x000f300000000a00 */
[----:B------:R-:W5:Y:S08]  /*0070*/  LDC.64 R6, c[0x0][0x218] ;  /* 0x00008600ff067b82 */ /* 0x000f700000000a00 */
[----:B------:R-:W4:Y:S01]  /*0080*/  LDC.64 R10, c[0x0][0x228] ;  /* 0x00008a00ff0a7b82 */ /* 0x000f220000000a00 */
[----:B-1----:R-:W-:-:S07]  /*0090*/  LOP3.LUT R0, R0, 0x7f, RZ, 0xc0, !PT ;  /* 0x0000007f00007812 */ /* 0x002fce00078ec0ff */
[----:B------:R-:W1:Y:S01]  /*00a0*/  LDC.64 R12, c[0x0][0x230] ;  /* 0x00008c00ff0c7b82 */ /* 0x000e620000000a00 */
[----:B---3--:R-:W-:-:S04]  /*00b0*/  LEA R0, R3, R0, 0x7 ;  /* 0x0000000003007211 */ /* 0x008fc800078e38ff */
[C---:B------:R-:W-:Y:S01]  /*00c0*/  ISETP.GE.AND P0, PT, R0.reuse, 0x1200, PT ;  /* 0x000012000000780c */ /* 0x040fe20003f06270 */
[----:B------:R-:W-:-:S05]  /*00d0*/  IMAD.HI R2, R0, 0x38e38e39, RZ ;  /* 0x38e38e3900027827 */ /* 0x000fca00078e02ff */
[----:B------:R-:W-:-:S04]  /*00e0*/  SHF.R.U32.HI R3, RZ, 0x1f, R2 ;  /* 0x0000001fff037819 */ /* 0x000fc80000011602 */
[----:B------:R-:W-:-:S04]  /*00f0*/  LEA.HI.SX32 R3, R2, R3, 0x1d ;  /* 0x0000000302037211 */ /* 0x000fc800078feaff */
[----:B------:R-:W-:-:S04]  /*0100*/  SHF.R.S32.HI R2, RZ, 0x1f, R3 ;  /* 0x0000001fff027819 */ /* 0x000fc80000011403 */
[----:B------:R-:W-:-:S04]  /*0110*/  LEA.HI R2, R2, R3, RZ, 0x5 ;  /* 0x0000000302027211 */ /* 0x000fc800078f28ff */
[----:B------:R-:W-:-:S04]  /*0120*/  LOP3.LUT R2, R2, 0xffffffe0, RZ, 0xc0, !PT ;  /* 0xffffffe002027812 */ /* 0x000fc800078ec0ff */
[----:B------:R-:W-:-:S05]  /*0130*/  IADD3 R15, R3, -R2, RZ ;  /* 0x80000002030f7210 */ /* 0x000fca0007ffe0ff */
[----:B--2---:R-:W-:-:S05]  /*0140*/  IMAD.WIDE R8, R15, 0x4, R8 ;  /* 0x000000040f087825 */ /* 0x004fca00078e0208 */
[----:B------:R2:W3:Y:S01]  /*0150*/  @!P0 LDG.E.EL R14, desc[UR4][R8.64] ;  /* 0x00000004080e8981 */ /* 0x0004e2000c2e1900 */
[----:B------:R-:W-:Y:S01]  /*0160*/  CS2R R2, SRZ ;  /* 0x0000000000027805 */ /* 0x000fe2000001ff00 */
[----:B----4-:R-:W-:-:S04]  /*0170*/  IMAD.WIDE R4, R0, 0x4, R4 ;  /* 0x0000000400047825 */ /* 0x010fc800078e0204 */
[C---:B-----5:R-:W-:Y:S01]  /*0180*/  IMAD.WIDE R6, R15.reuse, 0x4, R6 ;  /* 0x000000040f067825 */ /* 0x060fe200078e0206 */
[----:B------:R4:W5:Y:S03]  /*0190*/  @!P0 LDG.E R2, desc[UR4][R4.64] ;  /* 0x0000000404028981 */ /* 0x000966000c1e1900 */
[C---:B0-2---:R-:W-:Y:S01]  /*01a0*/  IMAD.WIDE R8, R15.reuse, 0x4, R10 ;  /* 0x000000040f087825 */ /* 0x045fe200078e020a */
[----:B------:R0:W5:Y:S03]  /*01b0*/  @!P0 LDG.E.EL R3, desc[UR4][R6.64] ;  /* 0x0000000406038981 */ /* 0x000166000c2e1900 */
[----:B-1----:R-:W-:Y:S01]  /*01c0*/  IMAD.WIDE R10, R15, 0x4, R12 ;  /* 0x000000040f0a7825 */ /* 0x002fe200078e020c */
[----:B------:R-:W-:Y:S01]  /*01d0*/  CS2R R12, SRZ ;  /* 0x00000000000c7805 */ /* 0x000fe2000001ff00 */
[----:B----4-:R-:W1:Y:S05]  /*01e0*/  LDC.64 R4, c[0x0][0x238] ;  /* 0x00008e00ff047b82 */ /* 0x010e6a0000000a00 */
[----:B------:R-:W2:Y:S04]  /*01f0*/  @!P0 LDG.E.EL R12, desc[UR4][R8.64] ;  /* 0x00000004080c8981 */ /* 0x000ea8000c2e1900 */
[----:B------:R-:W2:Y:S01]  /*0200*/  @!P0 LDG.E.EL R13, desc[UR4][R10.64] ;  /* 0x000000040a0d8981 */ /* 0x000ea2000c2e1900 */
[----:B0-----:R-:W-:Y:S01]  /*0210*/  MOV R6, 0x3e800000 ;  /* 0x3e80000000067802 */ /* 0x001fe20000000f00 */
[----:B---3--:R-:W-:-:S04]  /*0220*/  FADD R14, R14, 9.9999997473787516356e-06 ;  /* 0x3727c5ac0e0e7421 */ /* 0x008fc80000000000 */
[----:B------:R-:W0:Y:S01]  /*0230*/  MUFU.SQRT R15, R14 ;  /* 0x0000000e000f7308 */ /* 0x000e220000002000 */
[----:B-----5:R-:W-:Y:S01]  /*0240*/  FADD R2, -R3, R2 ;  /* 0x0000000203027221 */ /* 0x020fe20000000100 */
[C---:B0-----:R-:W-:Y:S02]  /*0250*/  FSETP.GT.AND P1, PT, R15.reuse, 8.50705917302346158658e+37, PT ;  /* 0x7e8000000f00780b */ /* 0x041fe40003f24000 */
[----:B------:R-:W-:Y:S02]  /*0260*/  FSETP.GEU.AND P2, PT, R15, 1.175494350822287508e-38, PT ;  /* 0x008000000f00780b */ /* 0x000fe40003f4e000 */
[----:B------:R-:W-:-:S09]  /*0270*/  FSEL R6, R6, 1, P1 ;  /* 0x3f80000006067808 */ /* 0x000fd20000800000 */
[----:B------:R-:W-:Y:S02]  /*0280*/  @P1 FMUL R15, R15, 0.25 ;  /* 0x3e8000000f0f1820 */ /* 0x000fe40000400000 */
[----:B------:R-:W-:Y:S02]  /*0290*/  @!P2 FMUL R6, R6, 16777216 ;  /* 0x4b8000000606a820 */ /* 0x000fe40000400000 */
[----:B------:R-:W-:-:S06]  /*02a0*/  @!P2 FMUL R15, R15, 16777216 ;  /* 0x4b8000000f0fa820 */ /* 0x000fcc0000400000 */
[----:B------:R-:W0:Y:S02]  /*02b0*/  MUFU.RCP R15, R15 ;  /* 0x0000000f000f7308 */ /* 0x000e240000001000 */
[----:B0-----:R-:W-:-:S04]  /*02c0*/  FMUL R3, R15, R6 ;  /* 0x000000060f037220 */ /* 0x001fc80000400000 */
[----:B------:R-:W-:-:S04]  /*02d0*/  FMUL R2, R2, R3 ;  /* 0x0000000302027220 */ /* 0x000fc80000400000 */
[----:B--2---:R-:W-:Y:S01]  /*02e0*/  FFMA R12, R2, R12, R13 ;  /* 0x0000000c020c7223 */ /* 0x004fe2000000000d */
[----:B-1----:R-:W-:-:S04]  /*02f0*/  IMAD.WIDE R2, R0, 0x4, R4 ;  /* 0x0000000400027825 */ /* 0x002fc800078e0204 */
[----:B------:R-:W-:-:S04]  /*0300*/  FSETP.GEU.AND P1, PT, R12, RZ, PT ;  /* 0x000000ff0c00720b */ /* 0x000fc80003f2e000 */
[----:B------:R-:W-:Y:S01]  /*0310*/  FSEL R5, R12, RZ, P1 ;  /* 0x000000ff0c057208 */ /* 0x000fe20000800000 */
[----:B------:R-:W-:Y:S08]  /*0320*/  @P0 EXIT ;  /* 0x000000000000094d */ /* 0x000ff00003800000 */
[----:B------:R-:W-:Y:S01]  /*0330*/  STG.E desc[UR4][R2.64], R5 ;  /* 0x0000000502007986 */ /* 0x000fe2000c101904 */
[----:B------:R-:W-:Y:S05]  /*0340*/  EXIT ;  /* 0x000000000000794d */ /* 0x000fea0003800000 */
.L_x_0:
[----:B------:R-:W-:-:S00]  /*0350*/  BRA `(.L_x_0) ;  /* 0xfffffffc00fc7947 */ /* 0x000fc0000383ffff */
[----:B------:R-:W-:-:S00]  /*0360*/  NOP ;  /* 0x0000000000007918 */ /* 0x000fc00000000000 */
        /* <DEDUP_REMOVED lines=9> */
.L_x_1:


//--------------------- .nv.global.init           --------------------------
	.section	.nv.global.init,"aw",@progbits
.nv.global.init:
	.type		_$_str,@object
	.size		_$_str,(_$_str_$_2 - _$_str)
_$_str:
        /*0000*/ 	.byte	0x5f, 0x5f, 0x43, 0x55, 0x44, 0x41, 0x5f, 0x46, 0x54, 0x5a, 0x00
	.type		_$_str_$_2,@object
	.size		_$_str_$_2,(.L_1 - _$_str_$_2)
_$_str_$_2:
        /*000b*/ 	.byte	0x5f, 0x5f, 0x43, 0x55, 0x44, 0x41, 0x5f, 0x50, 0x52, 0x45, 0x43, 0x5f, 0x53, 0x51, 0x52, 0x54
        /*001b*/ 	.byte	0x00
.L_1:


//--------------------- .nv.constant0.triton_poi_fused__native_batch_norm_legit_no_training_relu_24 --------------------------
	.section	.nv.constant0.triton_poi_fused__native_batch_norm_legit_no_training_relu_24,"a",@progbits
	.sectionflags	@""
	.align	4
.nv.constant0.triton_poi_fused__native_batch_norm_legit_no_training_relu_24:
	.zero		580
